//
// Generated by NVIDIA NVVM Compiler
//
// Compiler Build ID: CL-36424714
// Cuda compilation tools, release 13.0, V13.0.88
// Based on NVVM 20.0.0
//

.version 9.0
.target sm_100
.address_size 64

	// .globl	_Z10cuda_hellov
.extern .func  (.param .b32 func_retval0) vprintf
(
	.param .b64 vprintf_param_0,
	.param .b64 vprintf_param_1
)
;
.global .align 1 .b8 _ZN34_INTERNAL_e46def9a_4_k_cu_f976cc424cuda3std3__45__cpo5beginE[1];
.global .align 1 .b8 _ZN34_INTERNAL_e46def9a_4_k_cu_f976cc424cuda3std3__45__cpo3endE[1];
.global .align 1 .b8 _ZN34_INTERNAL_e46def9a_4_k_cu_f976cc424cuda3std3__45__cpo6cbeginE[1];
.global .align 1 .b8 _ZN34_INTERNAL_e46def9a_4_k_cu_f976cc424cuda3std3__45__cpo4cendE[1];
.global .align 1 .b8 _ZN34_INTERNAL_e46def9a_4_k_cu_f976cc424cuda3std3__45__cpo6rbeginE[1];
.global .align 1 .b8 _ZN34_INTERNAL_e46def9a_4_k_cu_f976cc424cuda3std3__45__cpo4rendE[1];
.global .align 1 .b8 _ZN34_INTERNAL_e46def9a_4_k_cu_f976cc424cuda3std3__45__cpo7crbeginE[1];
.global .align 1 .b8 _ZN34_INTERNAL_e46def9a_4_k_cu_f976cc424cuda3std3__45__cpo5crendE[1];
.global .align 1 .b8 _ZN34_INTERNAL_e46def9a_4_k_cu_f976cc424cuda3std3__436_GLOBAL__N__e46def9a_4_k_cu_f976cc426ignoreE[1];
.global .align 1 .b8 _ZN34_INTERNAL_e46def9a_4_k_cu_f976cc424cuda3std3__419piecewise_constructE[1];
.global .align 1 .b8 _ZN34_INTERNAL_e46def9a_4_k_cu_f976cc424cuda3std3__48in_placeE[1];
.global .align 1 .b8 _ZN34_INTERNAL_e46def9a_4_k_cu_f976cc424cuda3std3__420unreachable_sentinelE[1];
.global .align 1 .b8 _ZN34_INTERNAL_e46def9a_4_k_cu_f976cc424cuda3std3__47nulloptE[1];
.global .align 1 .b8 _ZN34_INTERNAL_e46def9a_4_k_cu_f976cc424cuda3std3__48unexpectE[1];
.global .align 1 .b8 _ZN34_INTERNAL_e46def9a_4_k_cu_f976cc424cuda3std6ranges3__45__cpo4swapE[1];
.global .align 1 .b8 _ZN34_INTERNAL_e46def9a_4_k_cu_f976cc424cuda3std6ranges3__45__cpo9iter_moveE[1];
.global .align 1 .b8 _ZN34_INTERNAL_e46def9a_4_k_cu_f976cc424cuda3std6ranges3__45__cpo5beginE[1];
.global .align 1 .b8 _ZN34_INTERNAL_e46def9a_4_k_cu_f976cc424cuda3std6ranges3__45__cpo3endE[1];
.global .align 1 .b8 _ZN34_INTERNAL_e46def9a_4_k_cu_f976cc424cuda3std6ranges3__45__cpo6cbeginE[1];
.global .align 1 .b8 _ZN34_INTERNAL_e46def9a_4_k_cu_f976cc424cuda3std6ranges3__45__cpo4cendE[1];
.global .align 1 .b8 _ZN34_INTERNAL_e46def9a_4_k_cu_f976cc424cuda3std6ranges3__45__cpo7advanceE[1];
.global .align 1 .b8 _ZN34_INTERNAL_e46def9a_4_k_cu_f976cc424cuda3std6ranges3__45__cpo9iter_swapE[1];
.global .align 1 .b8 _ZN34_INTERNAL_e46def9a_4_k_cu_f976cc424cuda3std6ranges3__45__cpo4nextE[1];
.global .align 1 .b8 _ZN34_INTERNAL_e46def9a_4_k_cu_f976cc424cuda3std6ranges3__45__cpo4prevE[1];
.global .align 1 .b8 _ZN34_INTERNAL_e46def9a_4_k_cu_f976cc424cuda3std6ranges3__45__cpo4dataE[1];
.global .align 1 .b8 _ZN34_INTERNAL_e46def9a_4_k_cu_f976cc424cuda3std6ranges3__45__cpo5cdataE[1];
.global .align 1 .b8 _ZN34_INTERNAL_e46def9a_4_k_cu_f976cc424cuda3std6ranges3__45__cpo4sizeE[1];
.global .align 1 .b8 _ZN34_INTERNAL_e46def9a_4_k_cu_f976cc424cuda3std6ranges3__45__cpo5ssizeE[1];
.global .align 1 .b8 _ZN34_INTERNAL_e46def9a_4_k_cu_f976cc424cuda3std6ranges3__45__cpo8distanceE[1];
.global .align 1 .b8 _ZN34_INTERNAL_e46def9a_4_k_cu_f976cc426thrust24THRUST_300001_SM_1000_NS8cuda_cub3parE[1];
.global .align 1 .b8 _ZN34_INTERNAL_e46def9a_4_k_cu_f976cc426thrust24THRUST_300001_SM_1000_NS8cuda_cub10par_nosyncE[1];
.global .align 1 .b8 _ZN34_INTERNAL_e46def9a_4_k_cu_f976cc426thrust24THRUST_300001_SM_1000_NS6system6detail10sequential3seqE[1];
.global .align 1 .b8 _ZN34_INTERNAL_e46def9a_4_k_cu_f976cc426thrust24THRUST_300001_SM_1000_NS12placeholders2_1E[1];
.global .align 1 .b8 _ZN34_INTERNAL_e46def9a_4_k_cu_f976cc426thrust24THRUST_300001_SM_1000_NS12placeholders2_2E[1];
.global .align 1 .b8 _ZN34_INTERNAL_e46def9a_4_k_cu_f976cc426thrust24THRUST_300001_SM_1000_NS12placeholders2_3E[1];
.global .align 1 .b8 _ZN34_INTERNAL_e46def9a_4_k_cu_f976cc426thrust24THRUST_300001_SM_1000_NS12placeholders2_4E[1];
.global .align 1 .b8 _ZN34_INTERNAL_e46def9a_4_k_cu_f976cc426thrust24THRUST_300001_SM_1000_NS12placeholders2_5E[1];
.global .align 1 .b8 _ZN34_INTERNAL_e46def9a_4_k_cu_f976cc426thrust24THRUST_300001_SM_1000_NS12placeholders2_6E[1];
.global .align 1 .b8 _ZN34_INTERNAL_e46def9a_4_k_cu_f976cc426thrust24THRUST_300001_SM_1000_NS12placeholders2_7E[1];
.global .align 1 .b8 _ZN34_INTERNAL_e46def9a_4_k_cu_f976cc426thrust24THRUST_300001_SM_1000_NS12placeholders2_8E[1];
.global .align 1 .b8 _ZN34_INTERNAL_e46def9a_4_k_cu_f976cc426thrust24THRUST_300001_SM_1000_NS12placeholders2_9E[1];
.global .align 1 .b8 _ZN34_INTERNAL_e46def9a_4_k_cu_f976cc426thrust24THRUST_300001_SM_1000_NS12placeholders3_10E[1];
.global .align 1 .b8 _ZN34_INTERNAL_e46def9a_4_k_cu_f976cc426thrust24THRUST_300001_SM_1000_NS3seqE[1];
.global .align 1 .b8 $str[73] = {72, 101, 108, 108, 111, 32, 87, 111, 114, 108, 100, 32, 102, 114, 111, 109, 32, 71, 80, 85, 33, 32, 37, 100, 44, 32, 37, 100, 44, 32, 37, 100, 32, 124, 32, 37, 100, 44, 32, 37, 100, 44, 32, 37, 100, 32, 124, 32, 37, 100, 44, 32, 37, 100, 44, 32, 37, 100, 32, 124, 32, 37, 100, 44, 32, 37, 100, 44, 32, 37, 100, 10};

.visible .entry _Z10cuda_hellov()
{
	.local .align 16 .b8 	__local_depot0[48];
	.reg .b64 	%SP;
	.reg .b64 	%SPL;
	.reg .b32 	%r<15>;
	.reg .b64 	%rd<5>;

	mov.u64 	%SPL, __local_depot0;
	cvta.local.u64 	%SP, %SPL;
	add.u64 	%rd1, %SP, 0;
	add.u64 	%rd2, %SPL, 0;
	mov.u32 	%r1, %tid.x;
	mov.u32 	%r2, %tid.y;
	mov.u32 	%r3, %tid.z;
	mov.u32 	%r4, %nctaid.x;
	mov.u32 	%r5, %nctaid.y;
	mov.u32 	%r6, %nctaid.z;
	mov.u32 	%r7, %ctaid.x;
	mov.u32 	%r8, %ctaid.y;
	mov.u32 	%r9, %ctaid.z;
	mov.u32 	%r10, %ntid.x;
	mov.u32 	%r11, %ntid.y;
	mov.u32 	%r12, %ntid.z;
	st.local.v4.u32 	[%rd2], {%r1, %r2, %r3, %r4};
	st.local.v4.u32 	[%rd2+16], {%r5, %r6, %r7, %r8};
	st.local.v4.u32 	[%rd2+32], {%r9, %r10, %r11, %r12};
	mov.u64 	%rd3, $str;
	cvta.global.u64 	%rd4, %rd3;
	{ // callseq 0, 0
	.param .b64 param0;
	st.param.b64 	[param0], %rd4;
	.param .b64 param1;
	st.param.b64 	[param1], %rd1;
	.param .b32 retval0;
	call.uni (retval0), 
	vprintf, 
	(
	param0, 
	param1
	);
	ld.param.b32 	%r13, [retval0];
	} // callseq 0
	ret;

}
	// .globl	_ZN3cub18CUB_300001_SM_10006detail11EmptyKernelIvEEvv
.visible .entry _ZN3cub18CUB_300001_SM_10006detail11EmptyKernelIvEEvv()
{


	ret;

}


// ===== COMPILED SASS (sm_100) =====

	.target	sm_100

	.elftype	@"ET_EXEC"


//--------------------- .note.nv.tkinfo           --------------------------
	.section	.note.nv.tkinfo,"",@"SHT_NOTE"
	.sectionflags	@"SHF_NOTE_NV_TKINFO"
	.tkinfo
        /*0018*/ 	.word	0x00000002
        /*0030*/ 	.string	""
        /*0030*/ 	.string	"ptxas"
        /*0030*/ 	.string	"Cuda compilation tools, release 13.0, V13.0.88"
        /*0030*/ 	.string	"Build cuda_13.0.r13.0/compiler.36424714_0"
        /*0030*/ 	.string	"-arch sm_100 -m 64 "



//--------------------- .note.nv.cuinfo           --------------------------
	.section	.note.nv.cuinfo,"",@"SHT_NOTE"
	.sectionflags	@"SHF_NOTE_NV_CUINFO"
        /*0018*/ 	.short	0x0002
        /*001a*/ 	.short	0x0064
        /*001c*/ 	.short	0x0082
	.zero		2


//--------------------- .nv.info                  --------------------------
	.section	.nv.info,"",@"SHT_CUDA_INFO"
	.align	4


	//----- nvinfo : EIATTR_REGCOUNT
	.align		4
        /*0000*/ 	.byte	0x04, 0x2f
        /*0002*/ 	.short	(.L_45 - .L_44)
	.align		4
.L_44:
        /*0004*/ 	.word	index@(_Z10cuda_hellov)
        /*0008*/ 	.word	0x00000018


	//----- nvinfo : EIATTR_FRAME_SIZE
	.align		4
.L_45:
        /*000c*/ 	.byte	0x04, 0x11
        /*000e*/ 	.short	(.L_47 - .L_46)
	.align		4
.L_46:
        /*0010*/ 	.word	index@(_Z10cuda_hellov)
        /*0014*/ 	.word	0x00000030


	//----- nvinfo : EIATTR_REGCOUNT
	.align		4
.L_47:
        /*0018*/ 	.byte	0x04, 0x2f
        /*001a*/ 	.short	(.L_49 - .L_48)
	.align		4
.L_48:
        /*001c*/ 	.word	index@(_ZN3cub18CUB_300001_SM_10006detail11EmptyKernelIvEEvv)
        /*0020*/ 	.word	0x00000004


	//----- nvinfo : EIATTR_FRAME_SIZE
	.align		4
.L_49:
        /*0024*/ 	.byte	0x04, 0x11
        /*0026*/ 	.short	(.L_51 - .L_50)
	.align		4
.L_50:
        /*0028*/ 	.word	index@(_ZN3cub18CUB_300001_SM_10006detail11EmptyKernelIvEEvv)
        /*002c*/ 	.word	0x00000000


	//----- nvinfo : EIATTR_MIN_STACK_SIZE
	.align		4
.L_51:
        /*0030*/ 	.byte	0x04, 0x12
        /*0032*/ 	.short	(.L_53 - .L_52)
	.align		4
.L_52:
        /*0034*/ 	.word	index@(_ZN3cub18CUB_300001_SM_10006detail11EmptyKernelIvEEvv)
        /*0038*/ 	.word	0x00000000


	//----- nvinfo : EIATTR_MIN_STACK_SIZE
	.align		4
.L_53:
        /*003c*/ 	.byte	0x04, 0x12
        /*003e*/ 	.short	(.L_55 - .L_54)
	.align		4
.L_54:
        /*0040*/ 	.word	index@(_Z10cuda_hellov)
        /*0044*/ 	.word	0x00000030
.L_55:


//--------------------- .nv.compat                --------------------------
	.section	.nv.compat,"",@"SHT_CUDA_COMPAT_INFO"
	.align	4
        /*0000*/ 	.byte	0x02, 0x09, 0x00, 0x00, 0x02, 0x02, 0x01, 0x00, 0x02, 0x05, 0x05, 0x00, 0x03, 0x07, 0x01, 0x01
        /*0010*/ 	.byte	0x02, 0x03, 0x00, 0x00, 0x02, 0x06, 0x01, 0x00, 0x04, 0x0b, 0x08, 0x00, 0x09, 0x00, 0x00, 0x00
        /*0020*/ 	.byte	0x00, 0x00, 0x00, 0x00


//--------------------- .nv.info._ZN3cub18CUB_300001_SM_10006detail11EmptyKernelIvEEvv --------------------------
	.section	.nv.info._ZN3cub18CUB_300001_SM_10006detail11EmptyKernelIvEEvv,"",@"SHT_CUDA_INFO"
	.sectionflags	@""
	.align	4


	//----- nvinfo : EIATTR_CUDA_API_VERSION
	.align		4
        /*0000*/ 	.byte	0x04, 0x37
        /*0002*/ 	.short	(.L_57 - .L_56)
.L_56:
        /*0004*/ 	.word	0x00000082


	//----- nvinfo : EIATTR_SPARSE_MMA_MASK
	.align		4
.L_57:
        /*0008*/ 	.byte	0x03, 0x50
        /*000a*/ 	.short	0x0000


	//----- nvinfo : EIATTR_MAXREG_COUNT
	.align		4
        /*000c*/ 	.byte	0x03, 0x1b
        /*000e*/ 	.short	0x00ff


	//----- nvinfo : EIATTR_MERCURY_ISA_VERSION
	.align		4
        /*0010*/ 	.byte	0x03, 0x5f
        /*0012*/ 	.short	0x0101


	//----- nvinfo : EIATTR_VRC_CTA_INIT_COUNT
	.align		4
        /*0014*/ 	.byte	0x02, 0x4a
	.zero		1
	.zero		1


	//----- nvinfo : EIATTR_EXIT_INSTR_OFFSETS
	.align		4
        /*0018*/ 	.byte	0x04, 0x1c
        /*001a*/ 	.short	(.L_59 - .L_58)


	//   ....[0]....
.L_58:
        /*001c*/ 	.word	0x00000010


	//----- nvinfo : EIATTR_SW_WAR
	.align		4
.L_59:
        /*0020*/ 	.byte	0x04, 0x36
        /*0022*/ 	.short	(.L_61 - .L_60)
.L_60:
        /*0024*/ 	.word	0x00000008
.L_61:


//--------------------- .nv.info._Z10cuda_hellov  --------------------------
	.section	.nv.info._Z10cuda_hellov,"",@"SHT_CUDA_INFO"
	.sectionflags	@""
	.align	4


	//----- nvinfo : EIATTR_CUDA_API_VERSION
	.align		4
        /*0000*/ 	.byte	0x04, 0x37
        /*0002*/ 	.short	(.L_63 - .L_62)
.L_62:
        /*0004*/ 	.word	0x00000082


	//----- nvinfo : EIATTR_SPARSE_MMA_MASK
	.align		4
.L_63:
        /*0008*/ 	.byte	0x03, 0x50
        /*000a*/ 	.short	0x0000


	//----- nvinfo : EIATTR_MAXREG_COUNT
	.align		4
        /*000c*/ 	.byte	0x03, 0x1b
        /*000e*/ 	.short	0x00ff


	//----- nvinfo : EIATTR_EXTERNS
	.align		4
        /*0010*/ 	.byte	0x04, 0x0f
        /*0012*/ 	.short	(.L_65 - .L_64)


	//   ....[0]....
	.align		4
.L_64:
        /*0014*/ 	.word	index@(vprintf)


	//----- nvinfo : EIATTR_MERCURY_ISA_VERSION
	.align		4
.L_65:
        /*0018*/ 	.byte	0x03, 0x5f
        /*001a*/ 	.short	0x0101


	//----- nvinfo : EIATTR_VRC_CTA_INIT_COUNT
	.align		4
        /*001c*/ 	.byte	0x02, 0x4a
	.zero		1
	.zero		1


	//----- nvinfo : EIATTR_SYSCALL_OFFSETS
	.align		4
        /*0020*/ 	.byte	0x04, 0x46
        /*0022*/ 	.short	(.L_67 - .L_66)


	//   ....[0]....
.L_66:
        /*0024*/ 	.word	0x000001b0


	//----- nvinfo : EIATTR_EXIT_INSTR_OFFSETS
	.align		4
.L_67:
        /*0028*/ 	.byte	0x04, 0x1c
        /*002a*/ 	.short	(.L_69 - .L_68)


	//   ....[0]....
.L_68:
        /*002c*/ 	.word	0x000001c0


	//----- nvinfo : EIATTR_SW_WAR
	.align		4
.L_69:
        /*0030*/ 	.byte	0x04, 0x36
        /*0032*/ 	.short	(.L_71 - .L_70)
.L_70:
        /*0034*/ 	.word	0x00000008
.L_71:


//--------------------- .nv.callgraph             --------------------------
	.section	.nv.callgraph,"",@"SHT_CUDA_CALLGRAPH"
	.align	4
	.sectionentsize	8
	.align		4
        /*0000*/ 	.word	0x00000000
	.align		4
        /*0004*/ 	.word	0xffffffff
	.align		4
        /*0008*/ 	.word	index@(_Z10cuda_hellov)
	.align		4
        /*000c*/ 	.word	index@(vprintf)
	.align		4
        /*0010*/ 	.word	0x00000000
	.align		4
        /*0014*/ 	.word	0xfffffffe
	.align		4
        /*0018*/ 	.word	0x00000000
	.align		4
        /*001c*/ 	.word	0xfffffffd
	.align		4
        /*0020*/ 	.word	0x00000000
	.align		4
        /*0024*/ 	.word	0xfffffffc


//--------------------- .nv.constant4             --------------------------
	.section	.nv.constant4,"a",@progbits
	.align	8
	.align		8
.nv.constant4:
        /*0000*/ 	.dword	_ZN34_INTERNAL_e46def9a_4_k_cu_f976cc424cuda3std3__45__cpo5beginE
	.align		8
        /*0008*/ 	.dword	_ZN34_INTERNAL_e46def9a_4_k_cu_f976cc424cuda3std3__45__cpo3endE
	.align		8
        /*0010*/ 	.dword	_ZN34_INTERNAL_e46def9a_4_k_cu_f976cc424cuda3std3__45__cpo6cbeginE
	.align		8
        /*0018*/ 	.dword	_ZN34_INTERNAL_e46def9a_4_k_cu_f976cc424cuda3std3__45__cpo4cendE
	.align		8
        /*0020*/ 	.dword	_ZN34_INTERNAL_e46def9a_4_k_cu_f976cc424cuda3std3__45__cpo6rbeginE
	.align		8
        /*0028*/ 	.dword	_ZN34_INTERNAL_e46def9a_4_k_cu_f976cc424cuda3std3__45__cpo4rendE
	.align		8
        /*0030*/ 	.dword	_ZN34_INTERNAL_e46def9a_4_k_cu_f976cc424cuda3std3__45__cpo7crbeginE
	.align		8
        /*0038*/ 	.dword	_ZN34_INTERNAL_e46def9a_4_k_cu_f976cc424cuda3std3__45__cpo5crendE
	.align		8
        /*0040*/ 	.dword	_ZN34_INTERNAL_e46def9a_4_k_cu_f976cc424cuda3std3__436_GLOBAL__N__e46def9a_4_k_cu_f976cc426ignoreE
	.align		8
        /*0048*/ 	.dword	_ZN34_INTERNAL_e46def9a_4_k_cu_f976cc424cuda3std3__419piecewise_constructE
	.align		8
        /*0050*/ 	.dword	_ZN34_INTERNAL_e46def9a_4_k_cu_f976cc424cuda3std3__48in_placeE
	.align		8
        /*0058*/ 	.dword	_ZN34_INTERNAL_e46def9a_4_k_cu_f976cc424cuda3std3__420unreachable_sentinelE
	.align		8
        /*0060*/ 	.dword	_ZN34_INTERNAL_e46def9a_4_k_cu_f976cc424cuda3std3__47nulloptE
	.align		8
        /*0068*/ 	.dword	_ZN34_INTERNAL_e46def9a_4_k_cu_f976cc424cuda3std3__48unexpectE
	.align		8
        /*0070*/ 	.dword	_ZN34_INTERNAL_e46def9a_4_k_cu_f976cc424cuda3std6ranges3__45__cpo4swapE
	.align		8
        /*0078*/ 	.dword	_ZN34_INTERNAL_e46def9a_4_k_cu_f976cc424cuda3std6ranges3__45__cpo9iter_moveE
	.align		8
        /*0080*/ 	.dword	_ZN34_INTERNAL_e46def9a_4_k_cu_f976cc424cuda3std6ranges3__45__cpo5beginE
	.align		8
        /*0088*/ 	.dword	_ZN34_INTERNAL_e46def9a_4_k_cu_f976cc424cuda3std6ranges3__45__cpo3endE
	.align		8
        /*0090*/ 	.dword	_ZN34_INTERNAL_e46def9a_4_k_cu_f976cc424cuda3std6ranges3__45__cpo6cbeginE
	.align		8
        /*0098*/ 	.dword	_ZN34_INTERNAL_e46def9a_4_k_cu_f976cc424cuda3std6ranges3__45__cpo4cendE
	.align		8
        /*00a0*/ 	.dword	_ZN34_INTERNAL_e46def9a_4_k_cu_f976cc424cuda3std6ranges3__45__cpo7advanceE
	.align		8
        /*00a8*/ 	.dword	_ZN34_INTERNAL_e46def9a_4_k_cu_f976cc424cuda3std6ranges3__45__cpo9iter_swapE
	.align		8
        /*00b0*/ 	.dword	_ZN34_INTERNAL_e46def9a_4_k_cu_f976cc424cuda3std6ranges3__45__cpo4nextE
	.align		8
        /*00b8*/ 	.dword	_ZN34_INTERNAL_e46def9a_4_k_cu_f976cc424cuda3std6ranges3__45__cpo4prevE
	.align		8
        /*00c0*/ 	.dword	_ZN34_INTERNAL_e46def9a_4_k_cu_f976cc424cuda3std6ranges3__45__cpo4dataE
	.align		8
        /*00c8*/ 	.dword	_ZN34_INTERNAL_e46def9a_4_k_cu_f976cc424cuda3std6ranges3__45__cpo5cdataE
	.align		8
        /*00d0*/ 	.dword	_ZN34_INTERNAL_e46def9a_4_k_cu_f976cc424cuda3std6ranges3__45__cpo4sizeE
	.align		8
        /*00d8*/ 	.dword	_ZN34_INTERNAL_e46def9a_4_k_cu_f976cc424cuda3std6ranges3__45__cpo5ssizeE
	.align		8
        /*00e0*/ 	.dword	_ZN34_INTERNAL_e46def9a_4_k_cu_f976cc424cuda3std6ranges3__45__cpo8distanceE
	.align		8
        /*00e8*/ 	.dword	_ZN34_INTERNAL_e46def9a_4_k_cu_f976cc426thrust24THRUST_300001_SM_1000_NS8cuda_cub3parE
	.align		8
        /*00f0*/ 	.dword	_ZN34_INTERNAL_e46def9a_4_k_cu_f976cc426thrust24THRUST_300001_SM_1000_NS8cuda_cub10par_nosyncE
	.align		8
        /*00f8*/ 	.dword	_ZN34_INTERNAL_e46def9a_4_k_cu_f976cc426thrust24THRUST_300001_SM_1000_NS6system6detail10sequential3seqE
	.align		8
        /*0100*/ 	.dword	_ZN34_INTERNAL_e46def9a_4_k_cu_f976cc426thrust24THRUST_300001_SM_1000_NS12placeholders2_1E
	.align		8
        /*0108*/ 	.dword	_ZN34_INTERNAL_e46def9a_4_k_cu_f976cc426thrust24THRUST_300001_SM_1000_NS12placeholders2_2E
	.align		8
        /*0110*/ 	.dword	_ZN34_INTERNAL_e46def9a_4_k_cu_f976cc426thrust24THRUST_300001_SM_1000_NS12placeholders2_3E
	.align		8
        /*0118*/ 	.dword	_ZN34_INTERNAL_e46def9a_4_k_cu_f976cc426thrust24THRUST_300001_SM_1000_NS12placeholders2_4E
	.align		8
        /*0120*/ 	.dword	_ZN34_INTERNAL_e46def9a_4_k_cu_f976cc426thrust24THRUST_300001_SM_1000_NS12placeholders2_5E
	.align		8
        /*0128*/ 	.dword	_ZN34_INTERNAL_e46def9a_4_k_cu_f976cc426thrust24THRUST_300001_SM_1000_NS12placeholders2_6E
	.align		8
        /*0130*/ 	.dword	_ZN34_INTERNAL_e46def9a_4_k_cu_f976cc426thrust24THRUST_300001_SM_1000_NS12placeholders2_7E
	.align		8
        /*0138*/ 	.dword	_ZN34_INTERNAL_e46def9a_4_k_cu_f976cc426thrust24THRUST_300001_SM_1000_NS12placeholders2_8E
	.align		8
        /*0140*/ 	.dword	_ZN34_INTERNAL_e46def9a_4_k_cu_f976cc426thrust24THRUST_300001_SM_1000_NS12placeholders2_9E
	.align		8
        /*0148*/ 	.dword	_ZN34_INTERNAL_e46def9a_4_k_cu_f976cc426thrust24THRUST_300001_SM_1000_NS12placeholders3_10E
	.align		8
        /*0150*/ 	.dword	_ZN34_INTERNAL_e46def9a_4_k_cu_f976cc426thrust24THRUST_300001_SM_1000_NS3seqE
	.align		8
        /*0158*/ 	.dword	$str
	.align		8
        /*0160*/ 	.dword	vprintf


//--------------------- .text._ZN3cub18CUB_300001_SM_10006detail11EmptyKernelIvEEvv --------------------------
	.section	.text._ZN3cub18CUB_300001_SM_10006detail11EmptyKernelIvEEvv,"ax",@progbits
	.align	128
        .global         _ZN3cub18CUB_300001_SM_10006detail11EmptyKernelIvEEvv
        .type           _ZN3cub18CUB_300001_SM_10006detail11EmptyKernelIvEEvv,@function
        .size           _ZN3cub18CUB_300001_SM_10006detail11EmptyKernelIvEEvv,(.L_x_3 - _ZN3cub18CUB_300001_SM_10006detail11EmptyKernelIvEEvv)
        .other          _ZN3cub18CUB_300001_SM_10006detail11EmptyKernelIvEEvv,@"STO_CUDA_ENTRY STV_DEFAULT"
_ZN3cub18CUB_300001_SM_10006detail11EmptyKernelIvEEvv:
.text._ZN3cub18CUB_300001_SM_10006detail11EmptyKernelIvEEvv:
[----:B------:R-:W-:Y:S01]  /*0000*/  LDC R1, c[0x0][0x37c] ;  /* 0x0000df00ff017b82 */ /* 0x000fe20000000800 */
[----:B------:R-:W-:Y:S05]  /*0010*/  EXIT ;  /* 0x000000000000794d */ /* 0x000fea0003800000 */
.L_x_0:
[----:B------:R-:W-:-:S00]  /*0020*/  BRA `(.L_x_0) ;  /* 0xfffffffc00fc7947 */ /* 0x000fc0000383ffff */
[----:B------:R-:W-:-:S00]  /*0030*/  NOP ;  /* 0x0000000000007918 */ /* 0x000fc00000000000 */
        /* <DEDUP_REMOVED lines=12> */
.L_x_3:


//--------------------- .text._Z10cuda_hellov     --------------------------
	.section	.text._Z10cuda_hellov,"ax",@progbits
	.align	128
        .global         _Z10cuda_hellov
        .type           _Z10cuda_hellov,@function
        .size           _Z10cuda_hellov,(.L_x_4 - _Z10cuda_hellov)
        .other          _Z10cuda_hellov,@"STO_CUDA_ENTRY STV_DEFAULT"
_Z10cuda_hellov:
.text._Z10cuda_hellov:
[----:B------:R-:W0:Y:S01]  /*0000*/  LDC R1, c[0x0][0x37c] ;  /* 0x0000df00ff017b82 */ /* 0x000e220000000800 */
[----:B------:R-:W1:Y:S01]  /*0010*/  S2R R8, SR_TID.X ;  /* 0x0000000000087919 */ /* 0x000e620000002100 */
[----:B------:R-:W2:Y:S06]  /*0020*/  LDCU UR5, c[0x0][0x2fc] ;  /* 0x00005f80ff0577ac */ /* 0x000eac0008000800 */
[----:B------:R-:W1:Y:S01]  /*0030*/  LDC R11, c[0x0][0x370] ;  /* 0x0000dc00ff0b7b82 */ /* 0x000e620000000800 */
[----:B0-----:R-:W-:Y:S01]  /*0040*/  VIADD R1, R1, 0xffffffd0 ;  /* 0xffffffd001017836 */ /* 0x001fe20000000000 */
[----:B------:R-:W1:Y:S01]  /*0050*/  S2R R9, SR_TID.Y ;  /* 0x0000000000097919 */ /* 0x000e620000002200 */
[----:B------:R-:W-:Y:S01]  /*0060*/  MOV R0, 0x160 ;  /* 0x0000016000007802 */ /* 0x000fe20000000f00 */
[----:B------:R-:W0:Y:S01]  /*0070*/  LDCU UR4, c[0x0][0x2f8] ;  /* 0x00005f00ff0477ac */ /* 0x000e220008000800 */
[----:B------:R-:W1:Y:S03]  /*0080*/  S2R R10, SR_TID.Z ;  /* 0x00000000000a7919 */ /* 0x000e660000002300 */
[----:B------:R-:W3:Y:S01]  /*0090*/  LDC R12, c[0x0][0x374] ;  /* 0x0000dd00ff0c7b82 */ /* 0x000ee20000000800 */
[----:B------:R-:W4:Y:S01]  /*00a0*/  LDCU.64 UR6, c[0x4][0x158] ;  /* 0x01002b00ff0677ac */ /* 0x000f220008000a00 */
[----:B------:R-:W3:Y:S01]  /*00b0*/  S2R R14, SR_CTAID.X ;  /* 0x00000000000e7919 */ /* 0x000ee20000002500 */
[----:B------:R-:W3:Y:S05]  /*00c0*/  S2R R15, SR_CTAID.Y ;  /* 0x00000000000f7919 */ /* 0x000eea0000002600 */
[----:B------:R-:W3:Y:S01]  /*00d0*/  LDC R13, c[0x0][0x378] ;  /* 0x0000de00ff0d7b82 */ /* 0x000ee20000000800 */
[----:B------:R-:W5:Y:S01]  /*00e0*/  S2R R16, SR_CTAID.Z ;  /* 0x0000000000107919 */ /* 0x000f620000002700 */
[----:B0-----:R-:W-:-:S06]  /*00f0*/  IADD3 R6, P0, PT, R1, UR4, RZ ;  /* 0x0000000401067c10 */ /* 0x001fcc000ff1e0ff */
[----:B------:R-:W5:Y:S01]  /*0100*/  LDC R17, c[0x0][0x360] ;  /* 0x0000d800ff117b82 */ /* 0x000f620000000800 */
[----:B----4-:R-:W-:Y:S01]  /*0110*/  IMAD.U32 R4, RZ, RZ, UR6 ;  /* 0x00000006ff047e24 */ /* 0x010fe2000f8e00ff */
[----:B------:R-:W-:Y:S01]  /*0120*/  MOV R5, UR7 ;  /* 0x0000000700057c02 */ /* 0x000fe20008000f00 */
[----:B--2---:R-:W-:-:S05]  /*0130*/  IMAD.X R7, RZ, RZ, UR5, P0 ;  /* 0x00000005ff077e24 */ /* 0x004fca00080e06ff */
[----:B------:R-:W5:Y:S01]  /*0140*/  LDC R18, c[0x0][0x364] ;  /* 0x0000d900ff127b82 */ /* 0x000f620000000800 */
[----:B-1----:R0:W-:Y:S07]  /*0150*/  STL.128 [R1], R8 ;  /* 0x0000000801007387 */ /* 0x0021ee0000100c00 */
[----:B------:R-:W5:Y:S01]  /*0160*/  LDC R19, c[0x0][0x368] ;  /* 0x0000da00ff137b82 */ /* 0x000f620000000800 */
[----:B---3--:R0:W-:Y:S07]  /*0170*/  STL.128 [R1+0x10], R12 ;  /* 0x0000100c01007387 */ /* 0x0081ee0000100c00 */
[----:B------:R0:W1:Y:S01]  /*0180*/  LDC.64 R2, c[0x4][R0] ;  /* 0x0100000000027b82 */ /* 0x0000620000000a00 */
[----:B-----5:R0:W-:Y:S02]  /*0190*/  STL.128 [R1+0x20], R16 ;  /* 0x0000201001007387 */ /* 0x0201e40000100c00 */
[----:B------:R-:W-:-:S07]  /*01a0*/  LEPC R20, `(.L_x_1) ;  /* 0x000000001014794e */ /* 0x000fce0000000000 */
[----:B01----:R-:W-:Y:S05]  /*01b0*/  CALL.ABS.NOINC R2 ;  /* 0x0000000002007343 */ /* 0x003fea0003c00000 */
.L_x_1:
[----:B------:R-:W-:Y:S05]  /*01c0*/  EXIT ;  /* 0x000000000000794d */ /* 0x000fea0003800000 */
.L_x_2:
        /* <DEDUP_REMOVED lines=11> */
.L_x_4:


//--------------------- .nv.global.init           --------------------------
	.section	.nv.global.init,"aw",@progbits
.nv.global.init:
	.type		$str,@object
	.size		$str,(.L_43 - $str)
$str:
        /*0000*/ 	.byte	0x48, 0x65, 0x6c, 0x6c, 0x6f, 0x20, 0x57, 0x6f, 0x72, 0x6c, 0x64, 0x20, 0x66, 0x72, 0x6f, 0x6d
        /*0010*/ 	.byte	0x20, 0x47, 0x50, 0x55, 0x21, 0x20, 0x25, 0x64, 0x2c, 0x20, 0x25, 0x64, 0x2c, 0x20, 0x25, 0x64
        /*0020*/ 	.byte	0x20, 0x7c, 0x20, 0x25, 0x64, 0x2c, 0x20, 0x25, 0x64, 0x2c, 0x20, 0x25, 0x64, 0x20, 0x7c, 0x20
        /*0030*/ 	.byte	0x25, 0x64, 0x2c, 0x20, 0x25, 0x64, 0x2c, 0x20, 0x25, 0x64, 0x20, 0x7c, 0x20, 0x25, 0x64, 0x2c
        /*0040*/ 	.byte	0x20, 0x25, 0x64, 0x2c, 0x20, 0x25, 0x64, 0x0a, 0x00
.L_43:


//--------------------- .nv.shared.reserved.0     --------------------------
	.section	.nv.shared.reserved.0,"aw",@nobits
	.weak		__nv_reservedSMEM_offset_0_alias
	.size		__nv_reservedSMEM_offset_0_alias, 0, 64
	.other		__nv_reservedSMEM_offset_0_alias,@"STO_CUDA_RESERVED_SHARED STV_DEFAULT"
__nv_reservedSMEM_offset_0_alias:
	.zero		0
	.zero		64


//--------------------- .nv.global                --------------------------
	.section	.nv.global,"aw",@nobits
.nv.global:
	.type		_ZN34_INTERNAL_e46def9a_4_k_cu_f976cc426thrust24THRUST_300001_SM_1000_NS3seqE,@object
	.size		_ZN34_INTERNAL_e46def9a_4_k_cu_f976cc426thrust24THRUST_300001_SM_1000_NS3seqE,(_ZN34_INTERNAL_e46def9a_4_k_cu_f976cc424cuda3std3__48in_placeE - _ZN34_INTERNAL_e46def9a_4_k_cu_f976cc426thrust24THRUST_300001_SM_1000_NS3seqE)
_ZN34_INTERNAL_e46def9a_4_k_cu_f976cc426thrust24THRUST_300001_SM_1000_NS3seqE:
	.zero		1
	.type		_ZN34_INTERNAL_e46def9a_4_k_cu_f976cc424cuda3std3__48in_placeE,@object
	.size		_ZN34_INTERNAL_e46def9a_4_k_cu_f976cc424cuda3std3__48in_placeE,(_ZN34_INTERNAL_e46def9a_4_k_cu_f976cc424cuda3std6ranges3__45__cpo4sizeE - _ZN34_INTERNAL_e46def9a_4_k_cu_f976cc424cuda3std3__48in_placeE)
_ZN34_INTERNAL_e46def9a_4_k_cu_f976cc424cuda3std3__48in_placeE:
	.zero		1
	.type		_ZN34_INTERNAL_e46def9a_4_k_cu_f976cc424cuda3std6ranges3__45__cpo4sizeE,@object
	.size		_ZN34_INTERNAL_e46def9a_4_k_cu_f976cc424cuda3std6ranges3__45__cpo4sizeE,(_ZN34_INTERNAL_e46def9a_4_k_cu_f976cc426thrust24THRUST_300001_SM_1000_NS12placeholders2_3E - _ZN34_INTERNAL_e46def9a_4_k_cu_f976cc424cuda3std6ranges3__45__cpo4sizeE)
_ZN34_INTERNAL_e46def9a_4_k_cu_f976cc424cuda3std6ranges3__45__cpo4sizeE:
	.zero		1
	.type		_ZN34_INTERNAL_e46def9a_4_k_cu_f976cc426thrust24THRUST_300001_SM_1000_NS12placeholders2_3E,@object
	.size		_ZN34_INTERNAL_e46def9a_4_k_cu_f976cc426thrust24THRUST_300001_SM_1000_NS12placeholders2_3E,(_ZN34_INTERNAL_e46def9a_4_k_cu_f976cc424cuda3std3__45__cpo6cbeginE - _ZN34_INTERNAL_e46def9a_4_k_cu_f976cc426thrust24THRUST_300001_SM_1000_NS12placeholders2_3E)
_ZN34_INTERNAL_e46def9a_4_k_cu_f976cc426thrust24THRUST_300001_SM_1000_NS12placeholders2_3E:
	.zero		1
	.type		_ZN34_INTERNAL_e46def9a_4_k_cu_f976cc424cuda3std3__45__cpo6cbeginE,@object
	.size		_ZN34_INTERNAL_e46def9a_4_k_cu_f976cc424cuda3std3__45__cpo6cbeginE,(_ZN34_INTERNAL_e46def9a_4_k_cu_f976cc424cuda3std6ranges3__45__cpo6cbeginE - _ZN34_INTERNAL_e46def9a_4_k_cu_f976cc424cuda3std3__45__cpo6cbeginE)
_ZN34_INTERNAL_e46def9a_4_k_cu_f976cc424cuda3std3__45__cpo6cbeginE:
	.zero		1
	.type		_ZN34_INTERNAL_e46def9a_4_k_cu_f976cc424cuda3std6ranges3__45__cpo6cbeginE,@object
	.size		_ZN34_INTERNAL_e46def9a_4_k_cu_f976cc424cuda3std6ranges3__45__cpo6cbeginE,(_ZN34_INTERNAL_e46def9a_4_k_cu_f976cc426thrust24THRUST_300001_SM_1000_NS12placeholders2_7E - _ZN34_INTERNAL_e46def9a_4_k_cu_f976cc424cuda3std6ranges3__45__cpo6cbeginE)
_ZN34_INTERNAL_e46def9a_4_k_cu_f976cc424cuda3std6ranges3__45__cpo6cbeginE:
	.zero		1
	.type		_ZN34_INTERNAL_e46def9a_4_k_cu_f976cc426thrust24THRUST_300001_SM_1000_NS12placeholders2_7E,@object
	.size		_ZN34_INTERNAL_e46def9a_4_k_cu_f976cc426thrust24THRUST_300001_SM_1000_NS12placeholders2_7E,(_ZN34_INTERNAL_e46def9a_4_k_cu_f976cc424cuda3std3__45__cpo7crbeginE - _ZN34_INTERNAL_e46def9a_4_k_cu_f976cc426thrust24THRUST_300001_SM_1000_NS12placeholders2_7E)
_ZN34_INTERNAL_e46def9a_4_k_cu_f976cc426thrust24THRUST_300001_SM_1000_NS12placeholders2_7E:
	.zero		1
	.type		_ZN34_INTERNAL_e46def9a_4_k_cu_f976cc424cuda3std3__45__cpo7crbeginE,@object
	.size		_ZN34_INTERNAL_e46def9a_4_k_cu_f976cc424cuda3std3__45__cpo7crbeginE,(_ZN34_INTERNAL_e46def9a_4_k_cu_f976cc424cuda3std6ranges3__45__cpo4nextE - _ZN34_INTERNAL_e46def9a_4_k_cu_f976cc424cuda3std3__45__cpo7crbeginE)
_ZN34_INTERNAL_e46def9a_4_k_cu_f976cc424cuda3std3__45__cpo7crbeginE:
	.zero		1
	.type		_ZN34_INTERNAL_e46def9a_4_k_cu_f976cc424cuda3std6ranges3__45__cpo4nextE,@object
	.size		_ZN34_INTERNAL_e46def9a_4_k_cu_f976cc424cuda3std6ranges3__45__cpo4nextE,(_ZN34_INTERNAL_e46def9a_4_k_cu_f976cc424cuda3std6ranges3__45__cpo4swapE - _ZN34_INTERNAL_e46def9a_4_k_cu_f976cc424cuda3std6ranges3__45__cpo4nextE)
_ZN34_INTERNAL_e46def9a_4_k_cu_f976cc424cuda3std6ranges3__45__cpo4nextE:
	.zero		1
	.type		_ZN34_INTERNAL_e46def9a_4_k_cu_f976cc424cuda3std6ranges3__45__cpo4swapE,@object
	.size		_ZN34_INTERNAL_e46def9a_4_k_cu_f976cc424cuda3std6ranges3__45__cpo4swapE,(_ZN34_INTERNAL_e46def9a_4_k_cu_f976cc426thrust24THRUST_300001_SM_1000_NS8cuda_cub10par_nosyncE - _ZN34_INTERNAL_e46def9a_4_k_cu_f976cc424cuda3std6ranges3__45__cpo4swapE)
_ZN34_INTERNAL_e46def9a_4_k_cu_f976cc424cuda3std6ranges3__45__cpo4swapE:
	.zero		1
	.type		_ZN34_INTERNAL_e46def9a_4_k_cu_f976cc426thrust24THRUST_300001_SM_1000_NS8cuda_cub10par_nosyncE,@object
	.size		_ZN34_INTERNAL_e46def9a_4_k_cu_f976cc426thrust24THRUST_300001_SM_1000_NS8cuda_cub10par_nosyncE,(_ZN34_INTERNAL_e46def9a_4_k_cu_f976cc426thrust24THRUST_300001_SM_1000_NS12placeholders2_9E - _ZN34_INTERNAL_e46def9a_4_k_cu_f976cc426thrust24THRUST_300001_SM_1000_NS8cuda_cub10par_nosyncE)
_ZN34_INTERNAL_e46def9a_4_k_cu_f976cc426thrust24THRUST_300001_SM_1000_NS8cuda_cub10par_nosyncE:
	.zero		1
	.type		_ZN34_INTERNAL_e46def9a_4_k_cu_f976cc426thrust24THRUST_300001_SM_1000_NS12placeholders2_9E,@object
	.size		_ZN34_INTERNAL_e46def9a_4_k_cu_f976cc426thrust24THRUST_300001_SM_1000_NS12placeholders2_9E,(_ZN34_INTERNAL_e46def9a_4_k_cu_f976cc424cuda3std3__436_GLOBAL__N__e46def9a_4_k_cu_f976cc426ignoreE - _ZN34_INTERNAL_e46def9a_4_k_cu_f976cc426thrust24THRUST_300001_SM_1000_NS12placeholders2_9E)
_ZN34_INTERNAL_e46def9a_4_k_cu_f976cc426thrust24THRUST_300001_SM_1000_NS12placeholders2_9E:
	.zero		1
	.type		_ZN34_INTERNAL_e46def9a_4_k_cu_f976cc424cuda3std3__436_GLOBAL__N__e46def9a_4_k_cu_f976cc426ignoreE,@object
	.size		_ZN34_INTERNAL_e46def9a_4_k_cu_f976cc424cuda3std3__436_GLOBAL__N__e46def9a_4_k_cu_f976cc426ignoreE,(_ZN34_INTERNAL_e46def9a_4_k_cu_f976cc424cuda3std6ranges3__45__cpo4dataE - _ZN34_INTERNAL_e46def9a_4_k_cu_f976cc424cuda3std3__436_GLOBAL__N__e46def9a_4_k_cu_f976cc426ignoreE)
_ZN34_INTERNAL_e46def9a_4_k_cu_f976cc424cuda3std3__436_GLOBAL__N__e46def9a_4_k_cu_f976cc426ignoreE:
	.zero		1
	.type		_ZN34_INTERNAL_e46def9a_4_k_cu_f976cc424cuda3std6ranges3__45__cpo4dataE,@object
	.size		_ZN34_INTERNAL_e46def9a_4_k_cu_f976cc424cuda3std6ranges3__45__cpo4dataE,(_ZN34_INTERNAL_e46def9a_4_k_cu_f976cc426thrust24THRUST_300001_SM_1000_NS12placeholders2_1E - _ZN34_INTERNAL_e46def9a_4_k_cu_f976cc424cuda3std6ranges3__45__cpo4dataE)
_ZN34_INTERNAL_e46def9a_4_k_cu_f976cc424cuda3std6ranges3__45__cpo4dataE:
	.zero		1
	.type		_ZN34_INTERNAL_e46def9a_4_k_cu_f976cc426thrust24THRUST_300001_SM_1000_NS12placeholders2_1E,@object
	.size		_ZN34_INTERNAL_e46def9a_4_k_cu_f976cc426thrust24THRUST_300001_SM_1000_NS12placeholders2_1E,(_ZN34_INTERNAL_e46def9a_4_k_cu_f976cc424cuda3std3__45__cpo5beginE - _ZN34_INTERNAL_e46def9a_4_k_cu_f976cc426thrust24THRUST_300001_SM_1000_NS12placeholders2_1E)
_ZN34_INTERNAL_e46def9a_4_k_cu_f976cc426thrust24THRUST_300001_SM_1000_NS12placeholders2_1E:
	.zero		1
	.type		_ZN34_INTERNAL_e46def9a_4_k_cu_f976cc424cuda3std3__45__cpo5beginE,@object
	.size		_ZN34_INTERNAL_e46def9a_4_k_cu_f976cc424cuda3std3__45__cpo5beginE,(_ZN34_INTERNAL_e46def9a_4_k_cu_f976cc424cuda3std6ranges3__45__cpo5beginE - _ZN34_INTERNAL_e46def9a_4_k_cu_f976cc424cuda3std3__45__cpo5beginE)
_ZN34_INTERNAL_e46def9a_4_k_cu_f976cc424cuda3std3__45__cpo5beginE:
	.zero		1
	.type		_ZN34_INTERNAL_e46def9a_4_k_cu_f976cc424cuda3std6ranges3__45__cpo5beginE,@object
	.size		_ZN34_INTERNAL_e46def9a_4_k_cu_f976cc424cuda3std6ranges3__45__cpo5beginE,(_ZN34_INTERNAL_e46def9a_4_k_cu_f976cc426thrust24THRUST_300001_SM_1000_NS12placeholders2_5E - _ZN34_INTERNAL_e46def9a_4_k_cu_f976cc424cuda3std6ranges3__45__cpo5beginE)
_ZN34_INTERNAL_e46def9a_4_k_cu_f976cc424cuda3std6ranges3__45__cpo5beginE:
	.zero		1
	.type		_ZN34_INTERNAL_e46def9a_4_k_cu_f976cc426thrust24THRUST_300001_SM_1000_NS12placeholders2_5E,@object
	.size		_ZN34_INTERNAL_e46def9a_4_k_cu_f976cc426thrust24THRUST_300001_SM_1000_NS12placeholders2_5E,(_ZN34_INTERNAL_e46def9a_4_k_cu_f976cc424cuda3std3__45__cpo6rbeginE - _ZN34_INTERNAL_e46def9a_4_k_cu_f976cc426thrust24THRUST_300001_SM_1000_NS12placeholders2_5E)
_ZN34_INTERNAL_e46def9a_4_k_cu_f976cc426thrust24THRUST_300001_SM_1000_NS12placeholders2_5E:
	.zero		1
	.type		_ZN34_INTERNAL_e46def9a_4_k_cu_f976cc424cuda3std3__45__cpo6rbeginE,@object
	.size		_ZN34_INTERNAL_e46def9a_4_k_cu_f976cc424cuda3std3__45__cpo6rbeginE,(_ZN34_INTERNAL_e46def9a_4_k_cu_f976cc424cuda3std6ranges3__45__cpo7advanceE - _ZN34_INTERNAL_e46def9a_4_k_cu_f976cc424cuda3std3__45__cpo6rbeginE)
_ZN34_INTERNAL_e46def9a_4_k_cu_f976cc424cuda3std3__45__cpo6rbeginE:
	.zero		1
	.type		_ZN34_INTERNAL_e46def9a_4_k_cu_f976cc424cuda3std6ranges3__45__cpo7advanceE,@object
	.size		_ZN34_INTERNAL_e46def9a_4_k_cu_f976cc424cuda3std6ranges3__45__cpo7advanceE,(_ZN34_INTERNAL_e46def9a_4_k_cu_f976cc424cuda3std3__47nulloptE - _ZN34_INTERNAL_e46def9a_4_k_cu_f976cc424cuda3std6ranges3__45__cpo7advanceE)
_ZN34_INTERNAL_e46def9a_4_k_cu_f976cc424cuda3std6ranges3__45__cpo7advanceE:
	.zero		1
	.type		_ZN34_INTERNAL_e46def9a_4_k_cu_f976cc424cuda3std3__47nulloptE,@object
	.size		_ZN34_INTERNAL_e46def9a_4_k_cu_f976cc424cuda3std3__47nulloptE,(_ZN34_INTERNAL_e46def9a_4_k_cu_f976cc424cuda3std6ranges3__45__cpo8distanceE - _ZN34_INTERNAL_e46def9a_4_k_cu_f976cc424cuda3std3__47nulloptE)
_ZN34_INTERNAL_e46def9a_4_k_cu_f976cc424cuda3std3__47nulloptE:
	.zero		1
	.type		_ZN34_INTERNAL_e46def9a_4_k_cu_f976cc424cuda3std6ranges3__45__cpo8distanceE,@object
	.size		_ZN34_INTERNAL_e46def9a_4_k_cu_f976cc424cuda3std6ranges3__45__cpo8distanceE,(_ZN34_INTERNAL_e46def9a_4_k_cu_f976cc426thrust24THRUST_300001_SM_1000_NS12placeholders3_10E - _ZN34_INTERNAL_e46def9a_4_k_cu_f976cc424cuda3std6ranges3__45__cpo8distanceE)
_ZN34_INTERNAL_e46def9a_4_k_cu_f976cc424cuda3std6ranges3__45__cpo8distanceE:
	.zero		1
	.type		_ZN34_INTERNAL_e46def9a_4_k_cu_f976cc426thrust24THRUST_300001_SM_1000_NS12placeholders3_10E,@object
	.size		_ZN34_INTERNAL_e46def9a_4_k_cu_f976cc426thrust24THRUST_300001_SM_1000_NS12placeholders3_10E,(_ZN34_INTERNAL_e46def9a_4_k_cu_f976cc424cuda3std3__419piecewise_constructE - _ZN34_INTERNAL_e46def9a_4_k_cu_f976cc426thrust24THRUST_300001_SM_1000_NS12placeholders3_10E)
_ZN34_INTERNAL_e46def9a_4_k_cu_f976cc426thrust24THRUST_300001_SM_1000_NS12placeholders3_10E:
	.zero		1
	.type		_ZN34_INTERNAL_e46def9a_4_k_cu_f976cc424cuda3std3__419piecewise_constructE,@object
	.size		_ZN34_INTERNAL_e46def9a_4_k_cu_f976cc424cuda3std3__419piecewise_constructE,(_ZN34_INTERNAL_e46def9a_4_k_cu_f976cc424cuda3std6ranges3__45__cpo5cdataE - _ZN34_INTERNAL_e46def9a_4_k_cu_f976cc424cuda3std3__419piecewise_constructE)
_ZN34_INTERNAL_e46def9a_4_k_cu_f976cc424cuda3std3__419piecewise_constructE:
	.zero		1
	.type		_ZN34_INTERNAL_e46def9a_4_k_cu_f976cc424cuda3std6ranges3__45__cpo5cdataE,@object
	.size		_ZN34_INTERNAL_e46def9a_4_k_cu_f976cc424cuda3std6ranges3__45__cpo5cdataE,(_ZN34_INTERNAL_e46def9a_4_k_cu_f976cc426thrust24THRUST_300001_SM_1000_NS12placeholders2_2E - _ZN34_INTERNAL_e46def9a_4_k_cu_f976cc424cuda3std6ranges3__45__cpo5cdataE)
_ZN34_INTERNAL_e46def9a_4_k_cu_f976cc424cuda3std6ranges3__45__cpo5cdataE:
	.zero		1
	.type		_ZN34_INTERNAL_e46def9a_4_k_cu_f976cc426thrust24THRUST_300001_SM_1000_NS12placeholders2_2E,@object
	.size		_ZN34_INTERNAL_e46def9a_4_k_cu_f976cc426thrust24THRUST_300001_SM_1000_NS12placeholders2_2E,(_ZN34_INTERNAL_e46def9a_4_k_cu_f976cc424cuda3std3__45__cpo3endE - _ZN34_INTERNAL_e46def9a_4_k_cu_f976cc426thrust24THRUST_300001_SM_1000_NS12placeholders2_2E)
_ZN34_INTERNAL_e46def9a_4_k_cu_f976cc426thrust24THRUST_300001_SM_1000_NS12placeholders2_2E:
	.zero		1
	.type		_ZN34_INTERNAL_e46def9a_4_k_cu_f976cc424cuda3std3__45__cpo3endE,@object
	.size		_ZN34_INTERNAL_e46def9a_4_k_cu_f976cc424cuda3std3__45__cpo3endE,(_ZN34_INTERNAL_e46def9a_4_k_cu_f976cc424cuda3std6ranges3__45__cpo3endE - _ZN34_INTERNAL_e46def9a_4_k_cu_f976cc424cuda3std3__45__cpo3endE)
_ZN34_INTERNAL_e46def9a_4_k_cu_f976cc424cuda3std3__45__cpo3endE:
	.zero		1
	.type		_ZN34_INTERNAL_e46def9a_4_k_cu_f976cc424cuda3std6ranges3__45__cpo3endE,@object
	.size		_ZN34_INTERNAL_e46def9a_4_k_cu_f976cc424cuda3std6ranges3__45__cpo3endE,(_ZN34_INTERNAL_e46def9a_4_k_cu_f976cc426thrust24THRUST_300001_SM_1000_NS12placeholders2_6E - _ZN34_INTERNAL_e46def9a_4_k_cu_f976cc424cuda3std6ranges3__45__cpo3endE)
_ZN34_INTERNAL_e46def9a_4_k_cu_f976cc424cuda3std6ranges3__45__cpo3endE:
	.zero		1
	.type		_ZN34_INTERNAL_e46def9a_4_k_cu_f976cc426thrust24THRUST_300001_SM_1000_NS12placeholders2_6E,@object
	.size		_ZN34_INTERNAL_e46def9a_4_k_cu_f976cc426thrust24THRUST_300001_SM_1000_NS12placeholders2_6E,(_ZN34_INTERNAL_e46def9a_4_k_cu_f976cc424cuda3std3__45__cpo4rendE - _ZN34_INTERNAL_e46def9a_4_k_cu_f976cc426thrust24THRUST_300001_SM_1000_NS12placeholders2_6E)
_ZN34_INTERNAL_e46def9a_4_k_cu_f976cc426thrust24THRUST_300001_SM_1000_NS12placeholders2_6E:
	.zero		1
	.type		_ZN34_INTERNAL_e46def9a_4_k_cu_f976cc424cuda3std3__45__cpo4rendE,@object
	.size		_ZN34_INTERNAL_e46def9a_4_k_cu_f976cc424cuda3std3__45__cpo4rendE,(_ZN34_INTERNAL_e46def9a_4_k_cu_f976cc424cuda3std6ranges3__45__cpo9iter_swapE - _ZN34_INTERNAL_e46def9a_4_k_cu_f976cc424cuda3std3__45__cpo4rendE)
_ZN34_INTERNAL_e46def9a_4_k_cu_f976cc424cuda3std3__45__cpo4rendE:
	.zero		1
	.type		_ZN34_INTERNAL_e46def9a_4_k_cu_f976cc424cuda3std6ranges3__45__cpo9iter_swapE,@object
	.size		_ZN34_INTERNAL_e46def9a_4_k_cu_f976cc424cuda3std6ranges3__45__cpo9iter_swapE,(_ZN34_INTERNAL_e46def9a_4_k_cu_f976cc424cuda3std3__48unexpectE - _ZN34_INTERNAL_e46def9a_4_k_cu_f976cc424cuda3std6ranges3__45__cpo9iter_swapE)
_ZN34_INTERNAL_e46def9a_4_k_cu_f976cc424cuda3std6ranges3__45__cpo9iter_swapE:
	.zero		1
	.type		_ZN34_INTERNAL_e46def9a_4_k_cu_f976cc424cuda3std3__48unexpectE,@object
	.size		_ZN34_INTERNAL_e46def9a_4_k_cu_f976cc424cuda3std3__48unexpectE,(_ZN34_INTERNAL_e46def9a_4_k_cu_f976cc426thrust24THRUST_300001_SM_1000_NS8cuda_cub3parE - _ZN34_INTERNAL_e46def9a_4_k_cu_f976cc424cuda3std3__48unexpectE)
_ZN34_INTERNAL_e46def9a_4_k_cu_f976cc424cuda3std3__48unexpectE:
	.zero		1
	.type		_ZN34_INTERNAL_e46def9a_4_k_cu_f976cc426thrust24THRUST_300001_SM_1000_NS8cuda_cub3parE,@object
	.size		_ZN34_INTERNAL_e46def9a_4_k_cu_f976cc426thrust24THRUST_300001_SM_1000_NS8cuda_cub3parE,(_ZN34_INTERNAL_e46def9a_4_k_cu_f976cc426thrust24THRUST_300001_SM_1000_NS12placeholders2_4E - _ZN34_INTERNAL_e46def9a_4_k_cu_f976cc426thrust24THRUST_300001_SM_1000_NS8cuda_cub3parE)
_ZN34_INTERNAL_e46def9a_4_k_cu_f976cc426thrust24THRUST_300001_SM_1000_NS8cuda_cub3parE:
	.zero		1
	.type		_ZN34_INTERNAL_e46def9a_4_k_cu_f976cc426thrust24THRUST_300001_SM_1000_NS12placeholders2_4E,@object
	.size		_ZN34_INTERNAL_e46def9a_4_k_cu_f976cc426thrust24THRUST_300001_SM_1000_NS12placeholders2_4E,(_ZN34_INTERNAL_e46def9a_4_k_cu_f976cc424cuda3std3__45__cpo4cendE - _ZN34_INTERNAL_e46def9a_4_k_cu_f976cc426thrust24THRUST_300001_SM_1000_NS12placeholders2_4E)
_ZN34_INTERNAL_e46def9a_4_k_cu_f976cc426thrust24THRUST_300001_SM_1000_NS12placeholders2_4E:
	.zero		1
	.type		_ZN34_INTERNAL_e46def9a_4_k_cu_f976cc424cuda3std3__45__cpo4cendE,@object
	.size		_ZN34_INTERNAL_e46def9a_4_k_cu_f976cc424cuda3std3__45__cpo4cendE,(_ZN34_INTERNAL_e46def9a_4_k_cu_f976cc424cuda3std6ranges3__45__cpo4cendE - _ZN34_INTERNAL_e46def9a_4_k_cu_f976cc424cuda3std3__45__cpo4cendE)
_ZN34_INTERNAL_e46def9a_4_k_cu_f976cc424cuda3std3__45__cpo4cendE:
	.zero		1
	.type		_ZN34_INTERNAL_e46def9a_4_k_cu_f976cc424cuda3std6ranges3__45__cpo4cendE,@object
	.size		_ZN34_INTERNAL_e46def9a_4_k_cu_f976cc424cuda3std6ranges3__45__cpo4cendE,(_ZN34_INTERNAL_e46def9a_4_k_cu_f976cc424cuda3std3__420unreachable_sentinelE - _ZN34_INTERNAL_e46def9a_4_k_cu_f976cc424cuda3std6ranges3__45__cpo4cendE)
_ZN34_INTERNAL_e46def9a_4_k_cu_f976cc424cuda3std6ranges3__45__cpo4cendE:
	.zero		1
	.type		_ZN34_INTERNAL_e46def9a_4_k_cu_f976cc424cuda3std3__420unreachable_sentinelE,@object
	.size		_ZN34_INTERNAL_e46def9a_4_k_cu_f976cc424cuda3std3__420unreachable_sentinelE,(_ZN34_INTERNAL_e46def9a_4_k_cu_f976cc424cuda3std6ranges3__45__cpo5ssizeE - _ZN34_INTERNAL_e46def9a_4_k_cu_f976cc424cuda3std3__420unreachable_sentinelE)
_ZN34_INTERNAL_e46def9a_4_k_cu_f976cc424cuda3std3__420unreachable_sentinelE:
	.zero		1
	.type		_ZN34_INTERNAL_e46def9a_4_k_cu_f976cc424cuda3std6ranges3__45__cpo5ssizeE,@object
	.size		_ZN34_INTERNAL_e46def9a_4_k_cu_f976cc424cuda3std6ranges3__45__cpo5ssizeE,(_ZN34_INTERNAL_e46def9a_4_k_cu_f976cc426thrust24THRUST_300001_SM_1000_NS12placeholders2_8E - _ZN34_INTERNAL_e46def9a_4_k_cu_f976cc424cuda3std6ranges3__45__cpo5ssizeE)
_ZN34_INTERNAL_e46def9a_4_k_cu_f976cc424cuda3std6ranges3__45__cpo5ssizeE:
	.zero		1
	.type		_ZN34_INTERNAL_e46def9a_4_k_cu_f976cc426thrust24THRUST_300001_SM_1000_NS12placeholders2_8E,@object
	.size		_ZN34_INTERNAL_e46def9a_4_k_cu_f976cc426thrust24THRUST_300001_SM_1000_NS12placeholders2_8E,(_ZN34_INTERNAL_e46def9a_4_k_cu_f976cc424cuda3std3__45__cpo5crendE - _ZN34_INTERNAL_e46def9a_4_k_cu_f976cc426thrust24THRUST_300001_SM_1000_NS12placeholders2_8E)
_ZN34_INTERNAL_e46def9a_4_k_cu_f976cc426thrust24THRUST_300001_SM_1000_NS12placeholders2_8E:
	.zero		1
	.type		_ZN34_INTERNAL_e46def9a_4_k_cu_f976cc424cuda3std3__45__cpo5crendE,@object
	.size		_ZN34_INTERNAL_e46def9a_4_k_cu_f976cc424cuda3std3__45__cpo5crendE,(_ZN34_INTERNAL_e46def9a_4_k_cu_f976cc424cuda3std6ranges3__45__cpo4prevE - _ZN34_INTERNAL_e46def9a_4_k_cu_f976cc424cuda3std3__45__cpo5crendE)
_ZN34_INTERNAL_e46def9a_4_k_cu_f976cc424cuda3std3__45__cpo5crendE:
	.zero		1
	.type		_ZN34_INTERNAL_e46def9a_4_k_cu_f976cc424cuda3std6ranges3__45__cpo4prevE,@object
	.size		_ZN34_INTERNAL_e46def9a_4_k_cu_f976cc424cuda3std6ranges3__45__cpo4prevE,(_ZN34_INTERNAL_e46def9a_4_k_cu_f976cc424cuda3std6ranges3__45__cpo9iter_moveE - _ZN34_INTERNAL_e46def9a_4_k_cu_f976cc424cuda3std6ranges3__45__cpo4prevE)
_ZN34_INTERNAL_e46def9a_4_k_cu_f976cc424cuda3std6ranges3__45__cpo4prevE:
	.zero		1
	.type		_ZN34_INTERNAL_e46def9a_4_k_cu_f976cc424cuda3std6ranges3__45__cpo9iter_moveE,@object
	.size		_ZN34_INTERNAL_e46def9a_4_k_cu_f976cc424cuda3std6ranges3__45__cpo9iter_moveE,(_ZN34_INTERNAL_e46def9a_4_k_cu_f976cc426thrust24THRUST_300001_SM_1000_NS6system6detail10sequential3seqE - _ZN34_INTERNAL_e46def9a_4_k_cu_f976cc424cuda3std6ranges3__45__cpo9iter_moveE)
_ZN34_INTERNAL_e46def9a_4_k_cu_f976cc424cuda3std6ranges3__45__cpo9iter_moveE:
	.zero		1
	.type		_ZN34_INTERNAL_e46def9a_4_k_cu_f976cc426thrust24THRUST_300001_SM_1000_NS6system6detail10sequential3seqE,@object
	.size		_ZN34_INTERNAL_e46def9a_4_k_cu_f976cc426thrust24THRUST_300001_SM_1000_NS6system6detail10sequential3seqE,(.L_31 - _ZN34_INTERNAL_e46def9a_4_k_cu_f976cc426thrust24THRUST_300001_SM_1000_NS6system6detail10sequential3seqE)
_ZN34_INTERNAL_e46def9a_4_k_cu_f976cc426thrust24THRUST_300001_SM_1000_NS6system6detail10sequential3seqE:
	.zero		1
.L_31:


//--------------------- .nv.constant0._ZN3cub18CUB_300001_SM_10006detail11EmptyKernelIvEEvv --------------------------
	.section	.nv.constant0._ZN3cub18CUB_300001_SM_10006detail11EmptyKernelIvEEvv,"a",@progbits
	.sectionflags	@""
	.align	4
.nv.constant0._ZN3cub18CUB_300001_SM_10006detail11EmptyKernelIvEEvv:
	.zero		896


//--------------------- .nv.constant0._Z10cuda_hellov --------------------------
	.section	.nv.constant0._Z10cuda_hellov,"a",@progbits
	.sectionflags	@""
	.align	4
.nv.constant0._Z10cuda_hellov:
	.zero		896


//--------------------- SYMBOLS --------------------------

	.type		.nv.reservedSmem.offset0,@object
	.size		.nv.reservedSmem.offset0,0x4
	.type		vprintf,@function
